//
// Generated by NVIDIA NVVM Compiler
//
// Compiler Build ID: CL-36424714
// Cuda compilation tools, release 13.0, V13.0.88
// Based on NVVM 20.0.0
//

.version 9.0
.target sm_100
.address_size 64

	// .globl	_Z12soma_vetoresPfS_S_i

.visible .entry _Z12soma_vetoresPfS_S_i(
	.param .u64 .ptr .align 1 _Z12soma_vetoresPfS_S_i_param_0,
	.param .u64 .ptr .align 1 _Z12soma_vetoresPfS_S_i_param_1,
	.param .u64 .ptr .align 1 _Z12soma_vetoresPfS_S_i_param_2,
	.param .u32 _Z12soma_vetoresPfS_S_i_param_3
)
{
	.reg .pred 	%p<10>;
	.reg .b32 	%r<23>;
	.reg .b32 	%f<88>;
	.reg .b64 	%rd<40>;

	ld.param.u64 	%rd22, [_Z12soma_vetoresPfS_S_i_param_0];
	ld.param.u64 	%rd23, [_Z12soma_vetoresPfS_S_i_param_1];
	ld.param.u64 	%rd24, [_Z12soma_vetoresPfS_S_i_param_2];
	ld.param.u32 	%r16, [_Z12soma_vetoresPfS_S_i_param_3];
	cvta.to.global.u64 	%rd1, %rd22;
	cvta.to.global.u64 	%rd2, %rd24;
	cvta.to.global.u64 	%rd3, %rd23;
	setp.lt.s32 	%p1, %r16, 1;
	@%p1 bra 	$L__BB0_13;
	and.b32  	%r1, %r16, 15;
	setp.lt.u32 	%p2, %r16, 16;
	mov.b32 	%r20, 0;
	@%p2 bra 	$L__BB0_4;
	and.b32  	%r20, %r16, 2147483632;
	neg.s32 	%r18, %r20;
	add.s64 	%rd36, %rd3, 32;
	add.s64 	%rd35, %rd2, 32;
	add.s64 	%rd34, %rd1, 32;
$L__BB0_3:
	.pragma "nounroll";
	ld.global.f32 	%f1, [%rd36+-32];
	ld.global.f32 	%f2, [%rd35+-32];
	add.f32 	%f3, %f1, %f2;
	st.global.f32 	[%rd34+-32], %f3;
	ld.global.f32 	%f4, [%rd36+-28];
	ld.global.f32 	%f5, [%rd35+-28];
	add.f32 	%f6, %f4, %f5;
	st.global.f32 	[%rd34+-28], %f6;
	ld.global.f32 	%f7, [%rd36+-24];
	ld.global.f32 	%f8, [%rd35+-24];
	add.f32 	%f9, %f7, %f8;
	st.global.f32 	[%rd34+-24], %f9;
	ld.global.f32 	%f10, [%rd36+-20];
	ld.global.f32 	%f11, [%rd35+-20];
	add.f32 	%f12, %f10, %f11;
	st.global.f32 	[%rd34+-20], %f12;
	ld.global.f32 	%f13, [%rd36+-16];
	ld.global.f32 	%f14, [%rd35+-16];
	add.f32 	%f15, %f13, %f14;
	st.global.f32 	[%rd34+-16], %f15;
	ld.global.f32 	%f16, [%rd36+-12];
	ld.global.f32 	%f17, [%rd35+-12];
	add.f32 	%f18, %f16, %f17;
	st.global.f32 	[%rd34+-12], %f18;
	ld.global.f32 	%f19, [%rd36+-8];
	ld.global.f32 	%f20, [%rd35+-8];
	add.f32 	%f21, %f19, %f20;
	st.global.f32 	[%rd34+-8], %f21;
	ld.global.f32 	%f22, [%rd36+-4];
	ld.global.f32 	%f23, [%rd35+-4];
	add.f32 	%f24, %f22, %f23;
	st.global.f32 	[%rd34+-4], %f24;
	ld.global.f32 	%f25, [%rd36];
	ld.global.f32 	%f26, [%rd35];
	add.f32 	%f27, %f25, %f26;
	st.global.f32 	[%rd34], %f27;
	ld.global.f32 	%f28, [%rd36+4];
	ld.global.f32 	%f29, [%rd35+4];
	add.f32 	%f30, %f28, %f29;
	st.global.f32 	[%rd34+4], %f30;
	ld.global.f32 	%f31, [%rd36+8];
	ld.global.f32 	%f32, [%rd35+8];
	add.f32 	%f33, %f31, %f32;
	st.global.f32 	[%rd34+8], %f33;
	ld.global.f32 	%f34, [%rd36+12];
	ld.global.f32 	%f35, [%rd35+12];
	add.f32 	%f36, %f34, %f35;
	st.global.f32 	[%rd34+12], %f36;
	ld.global.f32 	%f37, [%rd36+16];
	ld.global.f32 	%f38, [%rd35+16];
	add.f32 	%f39, %f37, %f38;
	st.global.f32 	[%rd34+16], %f39;
	ld.global.f32 	%f40, [%rd36+20];
	ld.global.f32 	%f41, [%rd35+20];
	add.f32 	%f42, %f40, %f41;
	st.global.f32 	[%rd34+20], %f42;
	ld.global.f32 	%f43, [%rd36+24];
	ld.global.f32 	%f44, [%rd35+24];
	add.f32 	%f45, %f43, %f44;
	st.global.f32 	[%rd34+24], %f45;
	ld.global.f32 	%f46, [%rd36+28];
	ld.global.f32 	%f47, [%rd35+28];
	add.f32 	%f48, %f46, %f47;
	st.global.f32 	[%rd34+28], %f48;
	add.s32 	%r18, %r18, 16;
	add.s64 	%rd36, %rd36, 64;
	add.s64 	%rd35, %rd35, 64;
	add.s64 	%rd34, %rd34, 64;
	setp.ne.s32 	%p3, %r18, 0;
	@%p3 bra 	$L__BB0_3;
$L__BB0_4:
	setp.eq.s32 	%p4, %r1, 0;
	@%p4 bra 	$L__BB0_13;
	and.b32  	%r7, %r16, 7;
	setp.lt.u32 	%p5, %r1, 8;
	@%p5 bra 	$L__BB0_7;
	mul.wide.u32 	%rd25, %r20, 4;
	add.s64 	%rd26, %rd3, %rd25;
	ld.global.f32 	%f49, [%rd26];
	add.s64 	%rd27, %rd2, %rd25;
	ld.global.f32 	%f50, [%rd27];
	add.f32 	%f51, %f49, %f50;
	add.s64 	%rd28, %rd1, %rd25;
	st.global.f32 	[%rd28], %f51;
	ld.global.f32 	%f52, [%rd26+4];
	ld.global.f32 	%f53, [%rd27+4];
	add.f32 	%f54, %f52, %f53;
	st.global.f32 	[%rd28+4], %f54;
	ld.global.f32 	%f55, [%rd26+8];
	ld.global.f32 	%f56, [%rd27+8];
	add.f32 	%f57, %f55, %f56;
	st.global.f32 	[%rd28+8], %f57;
	ld.global.f32 	%f58, [%rd26+12];
	ld.global.f32 	%f59, [%rd27+12];
	add.f32 	%f60, %f58, %f59;
	st.global.f32 	[%rd28+12], %f60;
	ld.global.f32 	%f61, [%rd26+16];
	ld.global.f32 	%f62, [%rd27+16];
	add.f32 	%f63, %f61, %f62;
	st.global.f32 	[%rd28+16], %f63;
	ld.global.f32 	%f64, [%rd26+20];
	ld.global.f32 	%f65, [%rd27+20];
	add.f32 	%f66, %f64, %f65;
	st.global.f32 	[%rd28+20], %f66;
	ld.global.f32 	%f67, [%rd26+24];
	ld.global.f32 	%f68, [%rd27+24];
	add.f32 	%f69, %f67, %f68;
	st.global.f32 	[%rd28+24], %f69;
	ld.global.f32 	%f70, [%rd26+28];
	ld.global.f32 	%f71, [%rd27+28];
	add.f32 	%f72, %f70, %f71;
	st.global.f32 	[%rd28+28], %f72;
	add.s32 	%r20, %r20, 8;
$L__BB0_7:
	setp.eq.s32 	%p6, %r7, 0;
	@%p6 bra 	$L__BB0_13;
	and.b32  	%r10, %r16, 3;
	setp.lt.u32 	%p7, %r7, 4;
	@%p7 bra 	$L__BB0_10;
	mul.wide.u32 	%rd29, %r20, 4;
	add.s64 	%rd30, %rd3, %rd29;
	ld.global.f32 	%f73, [%rd30];
	add.s64 	%rd31, %rd2, %rd29;
	ld.global.f32 	%f74, [%rd31];
	add.f32 	%f75, %f73, %f74;
	add.s64 	%rd32, %rd1, %rd29;
	st.global.f32 	[%rd32], %f75;
	ld.global.f32 	%f76, [%rd30+4];
	ld.global.f32 	%f77, [%rd31+4];
	add.f32 	%f78, %f76, %f77;
	st.global.f32 	[%rd32+4], %f78;
	ld.global.f32 	%f79, [%rd30+8];
	ld.global.f32 	%f80, [%rd31+8];
	add.f32 	%f81, %f79, %f80;
	st.global.f32 	[%rd32+8], %f81;
	ld.global.f32 	%f82, [%rd30+12];
	ld.global.f32 	%f83, [%rd31+12];
	add.f32 	%f84, %f82, %f83;
	st.global.f32 	[%rd32+12], %f84;
	add.s32 	%r20, %r20, 4;
$L__BB0_10:
	setp.eq.s32 	%p8, %r10, 0;
	@%p8 bra 	$L__BB0_13;
	mul.wide.u32 	%rd33, %r20, 4;
	add.s64 	%rd39, %rd1, %rd33;
	add.s64 	%rd38, %rd2, %rd33;
	add.s64 	%rd37, %rd3, %rd33;
	neg.s32 	%r22, %r10;
$L__BB0_12:
	.pragma "nounroll";
	ld.global.f32 	%f85, [%rd37];
	ld.global.f32 	%f86, [%rd38];
	add.f32 	%f87, %f85, %f86;
	st.global.f32 	[%rd39], %f87;
	add.s64 	%rd39, %rd39, 4;
	add.s64 	%rd38, %rd38, 4;
	add.s64 	%rd37, %rd37, 4;
	add.s32 	%r22, %r22, 1;
	setp.ne.s32 	%p9, %r22, 0;
	@%p9 bra 	$L__BB0_12;
$L__BB0_13:
	ret;

}


// ===== COMPILED SASS (sm_100) =====

	.target	sm_100

	.elftype	@"ET_EXEC"


//--------------------- .note.nv.tkinfo           --------------------------
	.section	.note.nv.tkinfo,"",@"SHT_NOTE"
	.sectionflags	@"SHF_NOTE_NV_TKINFO"
	.tkinfo
        /*0018*/ 	.word	0x00000002
        /*0030*/ 	.string	""
        /*0030*/ 	.string	"ptxas"
        /*0030*/ 	.string	"Cuda compilation tools, release 13.0, V13.0.88"
        /*0030*/ 	.string	"Build cuda_13.0.r13.0/compiler.36424714_0"
        /*0030*/ 	.string	"-arch sm_100 -m 64 "



//--------------------- .note.nv.cuinfo           --------------------------
	.section	.note.nv.cuinfo,"",@"SHT_NOTE"
	.sectionflags	@"SHF_NOTE_NV_CUINFO"
        /*0018*/ 	.short	0x0002
        /*001a*/ 	.short	0x0064
        /*001c*/ 	.short	0x0082
	.zero		2


//--------------------- .nv.info                  --------------------------
	.section	.nv.info,"",@"SHT_CUDA_INFO"
	.align	4


	//----- nvinfo : EIATTR_REGCOUNT
	.align		4
        /*0000*/ 	.byte	0x04, 0x2f
        /*0002*/ 	.short	(.L_1 - .L_0)
	.align		4
.L_0:
        /*0004*/ 	.word	index@(_Z12soma_vetoresPfS_S_i)
        /*0008*/ 	.word	0x00000014


	//----- nvinfo : EIATTR_FRAME_SIZE
	.align		4
.L_1:
        /*000c*/ 	.byte	0x04, 0x11
        /*000e*/ 	.short	(.L_3 - .L_2)
	.align		4
.L_2:
        /*0010*/ 	.word	index@(_Z12soma_vetoresPfS_S_i)
        /*0014*/ 	.word	0x00000000


	//----- nvinfo : EIATTR_MIN_STACK_SIZE
	.align		4
.L_3:
        /*0018*/ 	.byte	0x04, 0x12
        /*001a*/ 	.short	(.L_5 - .L_4)
	.align		4
.L_4:
        /*001c*/ 	.word	index@(_Z12soma_vetoresPfS_S_i)
        /*0020*/ 	.word	0x00000000
.L_5:


//--------------------- .nv.compat                --------------------------
	.section	.nv.compat,"",@"SHT_CUDA_COMPAT_INFO"
	.align	4
        /*0000*/ 	.byte	0x02, 0x09, 0x00, 0x00, 0x02, 0x02, 0x01, 0x00, 0x02, 0x05, 0x05, 0x00, 0x03, 0x07, 0x01, 0x01
        /*0010*/ 	.byte	0x02, 0x03, 0x00, 0x00, 0x02, 0x06, 0x01, 0x00, 0x04, 0x0b, 0x08, 0x00, 0x09, 0x00, 0x00, 0x00
        /*0020*/ 	.byte	0x00, 0x00, 0x00, 0x00


//--------------------- .nv.info._Z12soma_vetoresPfS_S_i --------------------------
	.section	.nv.info._Z12soma_vetoresPfS_S_i,"",@"SHT_CUDA_INFO"
	.sectionflags	@""
	.align	4


	//----- nvinfo : EIATTR_CUDA_API_VERSION
	.align		4
        /*0000*/ 	.byte	0x04, 0x37
        /*0002*/ 	.short	(.L_7 - .L_6)
.L_6:
        /*0004*/ 	.word	0x00000082


	//----- nvinfo : EIATTR_KPARAM_INFO
	.align		4
.L_7:
        /*0008*/ 	.byte	0x04, 0x17
        /*000a*/ 	.short	(.L_9 - .L_8)
.L_8:
        /*000c*/ 	.word	0x00000000
        /*0010*/ 	.short	0x0003
        /*0012*/ 	.short	0x0018
        /*0014*/ 	.byte	0x00, 0xf0, 0x11, 0x00


	//----- nvinfo : EIATTR_KPARAM_INFO
	.align		4
.L_9:
        /*0018*/ 	.byte	0x04, 0x17
        /*001a*/ 	.short	(.L_11 - .L_10)
.L_10:
        /*001c*/ 	.word	0x00000000
        /*0020*/ 	.short	0x0002
        /*0022*/ 	.short	0x0010
        /*0024*/ 	.byte	0x00, 0xf5, 0x21, 0x00


	//----- nvinfo : EIATTR_KPARAM_INFO
	.align		4
.L_11:
        /*0028*/ 	.byte	0x04, 0x17
        /*002a*/ 	.short	(.L_13 - .L_12)
.L_12:
        /*002c*/ 	.word	0x00000000
        /*0030*/ 	.short	0x0001
        /*0032*/ 	.short	0x0008
        /*0034*/ 	.byte	0x00, 0xf5, 0x21, 0x00


	//----- nvinfo : EIATTR_KPARAM_INFO
	.align		4
.L_13:
        /*0038*/ 	.byte	0x04, 0x17
        /*003a*/ 	.short	(.L_15 - .L_14)
.L_14:
        /*003c*/ 	.word	0x00000000
        /*0040*/ 	.short	0x0000
        /*0042*/ 	.short	0x0000
        /*0044*/ 	.byte	0x00, 0xf5, 0x21, 0x00


	//----- nvinfo : EIATTR_SPARSE_MMA_MASK
	.align		4
.L_15:
        /*0048*/ 	.byte	0x03, 0x50
        /*004a*/ 	.short	0x0000


	//----- nvinfo : EIATTR_MAXREG_COUNT
	.align		4
        /*004c*/ 	.byte	0x03, 0x1b
        /*004e*/ 	.short	0x00ff


	//----- nvinfo : EIATTR_MERCURY_ISA_VERSION
	.align		4
        /*0050*/ 	.byte	0x03, 0x5f
        /*0052*/ 	.short	0x0101


	//----- nvinfo : EIATTR_VRC_CTA_INIT_COUNT
	.align		4
        /*0054*/ 	.byte	0x02, 0x4a
	.zero		1
	.zero		1


	//----- nvinfo : EIATTR_EXIT_INSTR_OFFSETS
	.align		4
        /*0058*/ 	.byte	0x04, 0x1c
        /*005a*/ 	.short	(.L_17 - .L_16)


	//   ....[0]....
.L_16:
        /*005c*/ 	.word	0x00000030


	//   ....[1]....
        /*0060*/ 	.word	0x00000680


	//   ....[2]....
        /*0064*/ 	.word	0x00000940


	//   ....[3]....
        /*0068*/ 	.word	0x00000b00


	//   ....[4]....
        /*006c*/ 	.word	0x00000ce0


	//----- nvinfo : EIATTR_CBANK_PARAM_SIZE
	.align		4
.L_17:
        /*0070*/ 	.byte	0x03, 0x19
        /*0072*/ 	.short	0x001c


	//----- nvinfo : EIATTR_PARAM_CBANK
	.align		4
        /*0074*/ 	.byte	0x04, 0x0a
        /*0076*/ 	.short	(.L_19 - .L_18)
	.align		4
.L_18:
        /*0078*/ 	.word	index@(.nv.constant0._Z12soma_vetoresPfS_S_i)
        /*007c*/ 	.short	0x0380
        /*007e*/ 	.short	0x001c


	//----- nvinfo : EIATTR_SW_WAR
	.align		4
.L_19:
        /*0080*/ 	.byte	0x04, 0x36
        /*0082*/ 	.short	(.L_21 - .L_20)
.L_20:
        /*0084*/ 	.word	0x00000008
.L_21:


//--------------------- .nv.callgraph             --------------------------
	.section	.nv.callgraph,"",@"SHT_CUDA_CALLGRAPH"
	.align	4
	.sectionentsize	8
	.align		4
        /*0000*/ 	.word	0x00000000
	.align		4
        /*0004*/ 	.word	0xffffffff
	.align		4
        /*0008*/ 	.word	0x00000000
	.align		4
        /*000c*/ 	.word	0xfffffffe
	.align		4
        /*0010*/ 	.word	0x00000000
	.align		4
        /*0014*/ 	.word	0xfffffffd
	.align		4
        /*0018*/ 	.word	0x00000000
	.align		4
        /*001c*/ 	.word	0xfffffffc


//--------------------- .text._Z12soma_vetoresPfS_S_i --------------------------
	.section	.text._Z12soma_vetoresPfS_S_i,"ax",@progbits
	.align	128
        .global         _Z12soma_vetoresPfS_S_i
        .type           _Z12soma_vetoresPfS_S_i,@function
        .size           _Z12soma_vetoresPfS_S_i,(.L_x_6 - _Z12soma_vetoresPfS_S_i)
        .other          _Z12soma_vetoresPfS_S_i,@"STO_CUDA_ENTRY STV_DEFAULT"
_Z12soma_vetoresPfS_S_i:
.text._Z12soma_vetoresPfS_S_i:
[----:B------:R-:W-:Y:S08]  /*0000*/  LDC R1, c[0x0][0x37c] ;  /* 0x0000df00ff017b82 */ /* 0x000ff00000000800 */
[----:B------:R-:W0:Y:S02]  /*0010*/  LDC R2, c[0x0][0x398] ;  /* 0x0000e600ff027b82 */ /* 0x000e240000000800 */
[----:B0-----:R-:W-:-:S13]  /*0020*/  ISETP.GE.AND P0, PT, R2, 0x1, PT ;  /* 0x000000010200780c */ /* 0x001fda0003f06270 */
[----:B------:R-:W-:Y:S05]  /*0030*/  @!P0 EXIT ;  /* 0x000000000000894d */ /* 0x000fea0003800000 */
[C---:B------:R-:W-:Y:S01]  /*0040*/  ISETP.GE.U32.AND P1, PT, R2.reuse, 0x10, PT ;  /* 0x000000100200780c */ /* 0x040fe20003f26070 */
[----:B------:R-:W0:Y:S01]  /*0050*/  LDCU.64 UR10, c[0x0][0x358] ;  /* 0x00006b00ff0a77ac */ /* 0x000e220008000a00 */
[----:B------:R-:W-:Y:S01]  /*0060*/  LOP3.LUT R12, R2, 0xf, RZ, 0xc0, !PT ;  /* 0x0000000f020c7812 */ /* 0x000fe200078ec0ff */
[----:B------:R-:W-:-:S03]  /*0070*/  HFMA2 R0, -RZ, RZ, 0, 0 ;  /* 0x00000000ff007431 */ /* 0x000fc600000001ff */
[----:B------:R-:W-:-:S07]  /*0080*/  ISETP.NE.AND P0, PT, R12, RZ, PT ;  /* 0x000000ff0c00720c */ /* 0x000fce0003f05270 */
[----:B------:R-:W-:Y:S06]  /*0090*/  @!P1 BRA `(.L_x_0) ;  /* 0x0000000400789947 */ /* 0x000fec0003800000 */
[----:B------:R-:W1:Y:S01]  /*00a0*/  LDCU.128 UR12, c[0x0][0x380] ;  /* 0x00007000ff0c77ac */ /* 0x000e620008000c00 */
[----:B------:R-:W-:Y:S01]  /*00b0*/  LOP3.LUT R0, R2, 0x7ffffff0, RZ, 0xc0, !PT ;  /* 0x7ffffff002007812 */ /* 0x000fe200078ec0ff */
[----:B------:R-:W2:Y:S03]  /*00c0*/  LDCU.64 UR6, c[0x0][0x390] ;  /* 0x00007200ff0677ac */ /* 0x000ea60008000a00 */
[----:B------:R-:W-:Y:S01]  /*00d0*/  IADD3 R3, PT, PT, -R0, RZ, RZ ;  /* 0x000000ff00037210 */ /* 0x000fe20007ffe1ff */
[----:B-1----:R-:W-:Y:S02]  /*00e0*/  UIADD3 UR8, UP0, UPT, UR14, 0x20, URZ ;  /* 0x000000200e087890 */ /* 0x002fe4000ff1e0ff */
[----:B------:R-:W-:Y:S02]  /*00f0*/  UIADD3 UR4, UP2, UPT, UR12, 0x20, URZ ;  /* 0x000000200c047890 */ /* 0x000fe4000ff5e0ff */
[----:B--2---:R-:W-:-:S02]  /*0100*/  UIADD3 UR6, UP1, UPT, UR6, 0x20, URZ ;  /* 0x0000002006067890 */ /* 0x004fc4000ff3e0ff */
[----:B------:R-:W-:Y:S01]  /*0110*/  UIADD3.X UR9, UPT, UPT, URZ, UR15, URZ, UP0, !UPT ;  /* 0x0000000fff097290 */ /* 0x000fe200087fe4ff */
[----:B------:R-:W-:Y:S01]  /*0120*/  MOV R16, UR8 ;  /* 0x0000000800107c02 */ /* 0x000fe20008000f00 */
[----:B------:R-:W-:Y:S01]  /*0130*/  UIADD3.X UR5, UPT, UPT, URZ, UR13, URZ, UP2, !UPT ;  /* 0x0000000dff057290 */ /* 0x000fe200097fe4ff */
[----:B------:R-:W-:Y:S01]  /*0140*/  MOV R10, UR4 ;  /* 0x00000004000a7c02 */ /* 0x000fe20008000f00 */
[----:B------:R-:W-:Y:S01]  /*0150*/  UIADD3.X UR7, UPT, UPT, URZ, UR7, URZ, UP1, !UPT ;  /* 0x00000007ff077290 */ /* 0x000fe20008ffe4ff */
[----:B------:R-:W-:Y:S01]  /*0160*/  IMAD.U32 R11, RZ, RZ, UR6 ;  /* 0x00000006ff0b7e24 */ /* 0x000fe2000f8e00ff */
[----:B------:R-:W-:Y:S02]  /*0170*/  MOV R5, UR9 ;  /* 0x0000000900057c02 */ /* 0x000fe40008000f00 */
[----:B------:R-:W-:Y:S02]  /*0180*/  IMAD.U32 R13, RZ, RZ, UR5 ;  /* 0x00000005ff0d7e24 */ /* 0x000fe4000f8e00ff */
[----:B------:R-:W-:-:S07]  /*0190*/  MOV R14, UR7 ;  /* 0x00000007000e7c02 */ /* 0x000fce0008000f00 */
.L_x_1:
[----:B------:R-:W-:Y:S02]  /*01a0*/  MOV R4, R16 ;  /* 0x0000001000047202 */ /* 0x000fe40000000f00 */
[----:B------:R-:W-:Y:S02]  /*01b0*/  MOV R6, R11 ;  /* 0x0000000b00067202 */ /* 0x000fe40000000f00 */
[----:B------:R-:W-:Y:S01]  /*01c0*/  MOV R7, R14 ;  /* 0x0000000e00077202 */ /* 0x000fe20000000f00 */
[----:B0-2---:R-:W2:Y:S04]  /*01d0*/  LDG.E R8, desc[UR10][R4.64+-0x20] ;  /* 0xffffe00a04087981 */ /* 0x005ea8000c1e1900 */
[----:B------:R-:W2:Y:S02]  /*01e0*/  LDG.E R9, desc[UR10][R6.64+-0x20] ;  /* 0xffffe00a06097981 */ /* 0x000ea4000c1e1900 */
[----:B--2---:R-:W-:Y:S01]  /*01f0*/  FADD R11, R8, R9 ;  /* 0x00000009080b7221 */ /* 0x004fe20000000000 */
[----:B------:R-:W-:Y:S01]  /*0200*/  IMAD.MOV.U32 R8, RZ, RZ, R10 ;  /* 0x000000ffff087224 */ /* 0x000fe200078e000a */
[----:B------:R-:W-:-:S05]  /*0210*/  MOV R9, R13 ;  /* 0x0000000d00097202 */ /* 0x000fca0000000f00 */
[----:B------:R0:W-:Y:S04]  /*0220*/  STG.E desc[UR10][R8.64+-0x20], R11 ;  /* 0xffffe00b08007986 */ /* 0x0001e8000c10190a */
[----:B------:R-:W2:Y:S04]  /*0230*/  LDG.E R10, desc[UR10][R4.64+-0x1c] ;  /* 0xffffe40a040a7981 */ /* 0x000ea8000c1e1900 */
[----:B------:R-:W2:Y:S02]  /*0240*/  LDG.E R13, desc[UR10][R6.64+-0x1c] ;  /* 0xffffe40a060d7981 */ /* 0x000ea4000c1e1900 */
[----:B--2---:R-:W-:-:S05]  /*0250*/  FADD R13, R10, R13 ;  /* 0x0000000d0a0d7221 */ /* 0x004fca0000000000 */
[----:B------:R1:W-:Y:S04]  /*0260*/  STG.E desc[UR10][R8.64+-0x1c], R13 ;  /* 0xffffe40d08007986 */ /* 0x0003e8000c10190a */
[----:B------:R-:W2:Y:S04]  /*0270*/  LDG.E R10, desc[UR10][R4.64+-0x18] ;  /* 0xffffe80a040a7981 */ /* 0x000ea8000c1e1900 */
[----:B------:R-:W2:Y:S02]  /*0280*/  LDG.E R15, desc[UR10][R6.64+-0x18] ;  /* 0xffffe80a060f7981 */ /* 0x000ea4000c1e1900 */
[----:B--2---:R-:W-:-:S05]  /*0290*/  FADD R15, R10, R15 ;  /* 0x0000000f0a0f7221 */ /* 0x004fca0000000000 */
[----:B------:R2:W-:Y:S04]  /*02a0*/  STG.E desc[UR10][R8.64+-0x18], R15 ;  /* 0xffffe80f08007986 */ /* 0x0005e8000c10190a */
[----:B------:R-:W3:Y:S04]  /*02b0*/  LDG.E R10, desc[UR10][R4.64+-0x14] ;  /* 0xffffec0a040a7981 */ /* 0x000ee8000c1e1900 */
[----:B------:R-:W3:Y:S02]  /*02c0*/  LDG.E R17, desc[UR10][R6.64+-0x14] ;  /* 0xffffec0a06117981 */ /* 0x000ee4000c1e1900 */
[----:B---3--:R-:W-:-:S05]  /*02d0*/  FADD R17, R10, R17 ;  /* 0x000000110a117221 */ /* 0x008fca0000000000 */
[----:B------:R3:W-:Y:S04]  /*02e0*/  STG.E desc[UR10][R8.64+-0x14], R17 ;  /* 0xffffec1108007986 */ /* 0x0007e8000c10190a */
[----:B------:R-:W4:Y:S04]  /*02f0*/  LDG.E R10, desc[UR10][R4.64+-0x10] ;  /* 0xfffff00a040a7981 */ /* 0x000f28000c1e1900 */
[----:B0-----:R-:W4:Y:S02]  /*0300*/  LDG.E R11, desc[UR10][R6.64+-0x10] ;  /* 0xfffff00a060b7981 */ /* 0x001f24000c1e1900 */
[----:B----4-:R-:W-:-:S05]  /*0310*/  FADD R11, R10, R11 ;  /* 0x0000000b0a0b7221 */ /* 0x010fca0000000000 */
[----:B------:R0:W-:Y:S04]  /*0320*/  STG.E desc[UR10][R8.64+-0x10], R11 ;  /* 0xfffff00b08007986 */ /* 0x0001e8000c10190a */
[----:B------:R-:W4:Y:S04]  /*0330*/  LDG.E R10, desc[UR10][R4.64+-0xc] ;  /* 0xfffff40a040a7981 */ /* 0x000f28000c1e1900 */
[----:B-1----:R-:W4:Y:S02]  /*0340*/  LDG.E R13, desc[UR10][R6.64+-0xc] ;  /* 0xfffff40a060d7981 */ /* 0x002f24000c1e1900 */
[----:B----4-:R-:W-:-:S05]  /*0350*/  FADD R13, R10, R13 ;  /* 0x0000000d0a0d7221 */ /* 0x010fca0000000000 */
[----:B------:R1:W-:Y:S04]  /*0360*/  STG.E desc[UR10][R8.64+-0xc], R13 ;  /* 0xfffff40d08007986 */ /* 0x0003e8000c10190a */
[----:B------:R-:W4:Y:S04]  /*0370*/  LDG.E R10, desc[UR10][R4.64+-0x8] ;  /* 0xfffff80a040a7981 */ /* 0x000f28000c1e1900 */
[----:B--2---:R-:W4:Y:S02]  /*0380*/  LDG.E R15, desc[UR10][R6.64+-0x8] ;  /* 0xfffff80a060f7981 */ /* 0x004f24000c1e1900 */
[----:B----4-:R-:W-:-:S05]  /*0390*/  FADD R15, R10, R15 ;  /* 0x0000000f0a0f7221 */ /* 0x010fca0000000000 */
[----:B------:R2:W-:Y:S04]  /*03a0*/  STG.E desc[UR10][R8.64+-0x8], R15 ;  /* 0xfffff80f08007986 */ /* 0x0005e8000c10190a */
[----:B------:R-:W4:Y:S04]  /*03b0*/  LDG.E R10, desc[UR10][R4.64+-0x4] ;  /* 0xfffffc0a040a7981 */ /* 0x000f28000c1e1900 */
[----:B---3--:R-:W4:Y:S02]  /*03c0*/  LDG.E R17, desc[UR10][R6.64+-0x4] ;  /* 0xfffffc0a06117981 */ /* 0x008f24000c1e1900 */
[----:B----4-:R-:W-:-:S05]  /*03d0*/  FADD R17, R10, R17 ;  /* 0x000000110a117221 */ /* 0x010fca0000000000 */
        /* <DEDUP_REMOVED lines=26> */
[----:B--2---:R-:W4:Y:S01]  /*0580*/  LDG.E R15, desc[UR10][R6.64+0x18] ;  /* 0x0000180a060f7981 */ /* 0x004f22000c1e1900 */
[----:B------:R-:W-:Y:S01]  /*0590*/  IADD3 R3, PT, PT, R3, 0x10, RZ ;  /* 0x0000001003037810 */ /* 0x000fe20007ffe0ff */
[----:B----4-:R-:W-:-:S05]  /*05a0*/  FADD R15, R10, R15 ;  /* 0x0000000f0a0f7221 */ /* 0x010fca0000000000 */
[----:B------:R2:W-:Y:S04]  /*05b0*/  STG.E desc[UR10][R8.64+0x18], R15 ;  /* 0x0000180f08007986 */ /* 0x0005e8000c10190a */
[----:B------:R4:W5:Y:S04]  /*05c0*/  LDG.E R10, desc[UR10][R4.64+0x1c] ;  /* 0x00001c0a040a7981 */ /* 0x000968000c1e1900 */
[----:B---3--:R-:W5:Y:S01]  /*05d0*/  LDG.E R17, desc[UR10][R6.64+0x1c] ;  /* 0x00001c0a06117981 */ /* 0x008f62000c1e1900 */
[----:B------:R-:W-:Y:S02]  /*05e0*/  ISETP.NE.AND P1, PT, R3, RZ, PT ;  /* 0x000000ff0300720c */ /* 0x000fe40003f25270 */
[----:B0-----:R-:W-:-:S02]  /*05f0*/  IADD3 R11, P3, PT, R6, 0x40, RZ ;  /* 0x00000040060b7810 */ /* 0x001fc40007f7e0ff */
[----:B------:R-:W-:-:S03]  /*0600*/  IADD3 R16, P2, PT, R4, 0x40, RZ ;  /* 0x0000004004107810 */ /* 0x000fc60007f5e0ff */
[----:B------:R-:W-:Y:S01]  /*0610*/  IMAD.X R14, RZ, RZ, R7, P3 ;  /* 0x000000ffff0e7224 */ /* 0x000fe200018e0607 */
[----:B----4-:R-:W-:Y:S01]  /*0620*/  IADD3.X R5, PT, PT, RZ, R5, RZ, P2, !PT ;  /* 0x00000005ff057210 */ /* 0x010fe200017fe4ff */
[----:B-----5:R-:W-:Y:S01]  /*0630*/  FADD R17, R10, R17 ;  /* 0x000000110a117221 */ /* 0x020fe20000000000 */
[----:B------:R-:W-:-:S04]  /*0640*/  IADD3 R10, P4, PT, R8, 0x40, RZ ;  /* 0x00000040080a7810 */ /* 0x000fc80007f9e0ff */
[----:B------:R2:W-:Y:S01]  /*0650*/  STG.E desc[UR10][R8.64+0x1c], R17 ;  /* 0x00001c1108007986 */ /* 0x0005e2000c10190a */
[----:B-1----:R-:W-:Y:S01]  /*0660*/  IADD3.X R13, PT, PT, RZ, R9, RZ, P4, !PT ;  /* 0x00000009ff0d7210 */ /* 0x002fe200027fe4ff */
[----:B------:R-:W-:Y:S07]  /*0670*/  @P1 BRA `(.L_x_1) ;  /* 0xfffffff800c81947 */ /* 0x000fee000383ffff */
.L_x_0:
[----:B0-----:R-:W-:Y:S05]  /*0680*/  @!P0 EXIT ;  /* 0x000000000000894d */ /* 0x001fea0003800000 */
[----:B------:R-:W-:Y:S02]  /*0690*/  ISETP.GE.U32.AND P0, PT, R12, 0x8, PT ;  /* 0x000000080c00780c */ /* 0x000fe40003f06070 */
[----:B------:R-:W-:-:S04]  /*06a0*/  LOP3.LUT R14, R2, 0x7, RZ, 0xc0, !PT ;  /* 0x00000007020e7812 */ /* 0x000fc800078ec0ff */
[----:B------:R-:W-:-:S07]  /*06b0*/  ISETP.NE.AND P1, PT, R14, RZ, PT ;  /* 0x000000ff0e00720c */ /* 0x000fce0003f25270 */
[----:B------:R-:W-:Y:S06]  /*06c0*/  @!P0 BRA `(.L_x_2) ;  /* 0x00000000009c8947 */ /* 0x000fec0003800000 */
[----:B------:R-:W0:Y:S08]  /*06d0*/  LDC.64 R4, c[0x0][0x388] ;  /* 0x0000e200ff047b82 */ /* 0x000e300000000a00 */
[----:B------:R-:W1:Y:S08]  /*06e0*/  LDC.64 R6, c[0x0][0x390] ;  /* 0x0000e400ff067b82 */ /* 0x000e700000000a00 */
[----:B--2---:R-:W2:Y:S01]  /*06f0*/  LDC.64 R8, c[0x0][0x380] ;  /* 0x0000e000ff087b82 */ /* 0x004ea20000000a00 */
[----:B0-----:R-:W-:-:S05]  /*0700*/  IMAD.WIDE.U32 R4, R0, 0x4, R4 ;  /* 0x0000000400047825 */ /* 0x001fca00078e0004 */
[----:B------:R-:W3:Y:S01]  /*0710*/  LDG.E R3, desc[UR10][R4.64] ;  /* 0x0000000a04037981 */ /* 0x000ee2000c1e1900 */
[----:B-1----:R-:W-:-:S05]  /*0720*/  IMAD.WIDE.U32 R6, R0, 0x4, R6 ;  /* 0x0000000400067825 */ /* 0x002fca00078e0006 */
[----:B------:R-:W3:Y:S01]  /*0730*/  LDG.E R10, desc[UR10][R6.64] ;  /* 0x0000000a060a7981 */ /* 0x000ee2000c1e1900 */
[----:B--2---:R-:W-:-:S04]  /*0740*/  IMAD.WIDE.U32 R8, R0, 0x4, R8 ;  /* 0x0000000400087825 */ /* 0x004fc800078e0008 */
[----:B---3--:R-:W-:-:S05]  /*0750*/  FADD R3, R3, R10 ;  /* 0x0000000a03037221 */ /* 0x008fca0000000000 */
        /* <DEDUP_REMOVED lines=13> */
[----:B0-----:R-:W4:Y:S04]  /*0830*/  LDG.E R3, desc[UR10][R4.64+0x10] ;  /* 0x0000100a04037981 */ /* 0x001f28000c1e1900 */
[----:B------:R-:W4:Y:S02]  /*0840*/  LDG.E R10, desc[UR10][R6.64+0x10] ;  /* 0x0000100a060a7981 */ /* 0x000f24000c1e1900 */
        /* <DEDUP_REMOVED lines=10> */
[----:B------:R-:W2:Y:S04]  /*08f0*/  LDG.E R10, desc[UR10][R4.64+0x1c] ;  /* 0x00001c0a040a7981 */ /* 0x000ea8000c1e1900 */
[----:B---3--:R-:W2:Y:S01]  /*0900*/  LDG.E R15, desc[UR10][R6.64+0x1c] ;  /* 0x00001c0a060f7981 */ /* 0x008ea2000c1e1900 */
[----:B------:R-:W-:Y:S01]  /*0910*/  IADD3 R0, PT, PT, R0, 0x8, RZ ;  /* 0x0000000800007810 */ /* 0x000fe20007ffe0ff */
[----:B--2---:R-:W-:-:S05]  /*0920*/  FADD R15, R10, R15 ;  /* 0x0000000f0a0f7221 */ /* 0x004fca0000000000 */
[----:B------:R0:W-:Y:S02]  /*0930*/  STG.E desc[UR10][R8.64+0x1c], R15 ;  /* 0x00001c0f08007986 */ /* 0x0001e4000c10190a */
.L_x_2:
[----:B------:R-:W-:Y:S05]  /*0940*/  @!P1 EXIT ;  /* 0x000000000000994d */ /* 0x000fea0003800000 */
[----:B------:R-:W-:Y:S02]  /*0950*/  ISETP.GE.U32.AND P0, PT, R14, 0x4, PT ;  /* 0x000000040e00780c */ /* 0x000fe40003f06070 */
[----:B------:R-:W-:-:S04]  /*0960*/  LOP3.LUT R2, R2, 0x3, RZ, 0xc0, !PT ;  /* 0x0000000302027812 */ /* 0x000fc800078ec0ff */
[----:B------:R-:W-:-:S07]  /*0970*/  ISETP.NE.AND P1, PT, R2, RZ, PT ;  /* 0x000000ff0200720c */ /* 0x000fce0003f25270 */
[----:B------:R-:W-:Y:S06]  /*0980*/  @!P0 BRA `(.L_x_3) ;  /* 0x00000000005c8947 */ /* 0x000fec0003800000 */
[----:B------:R-:W1:Y:S08]  /*0990*/  LDC.64 R4, c[0x0][0x388] ;  /* 0x0000e200ff047b82 */ /* 0x000e700000000a00 */
[----:B------:R-:W3:Y:S08]  /*09a0*/  LDC.64 R6, c[0x0][0x390] ;  /* 0x0000e400ff067b82 */ /* 0x000ef00000000a00 */
[----:B0-2---:R-:W0:Y:S01]  /*09b0*/  LDC.64 R8, c[0x0][0x380] ;  /* 0x0000e000ff087b82 */ /* 0x005e220000000a00 */
[----:B-1----:R-:W-:-:S05]  /*09c0*/  IMAD.WIDE.U32 R4, R0, 0x4, R4 ;  /* 0x0000000400047825 */ /* 0x002fca00078e0004 */
[----:B------:R-:W2:Y:S01]  /*09d0*/  LDG.E R3, desc[UR10][R4.64] ;  /* 0x0000000a04037981 */ /* 0x000ea2000c1e1900 */
[----:B---3--:R-:W-:-:S05]  /*09e0*/  IMAD.WIDE.U32 R6, R0, 0x4, R6 ;  /* 0x0000000400067825 */ /* 0x008fca00078e0006 */
[----:B------:R-:W2:Y:S01]  /*09f0*/  LDG.E R10, desc[UR10][R6.64] ;  /* 0x0000000a060a7981 */ /* 0x000ea2000c1e1900 */
[----:B0-----:R-:W-:-:S04]  /*0a00*/  IMAD.WIDE.U32 R8, R0, 0x4, R8 ;  /* 0x0000000400087825 */ /* 0x001fc800078e0008 */
[----:B--2---:R-:W-:-:S05]  /*0a10*/  FADD R3, R3, R10 ;  /* 0x0000000a03037221 */ /* 0x004fca0000000000 */
        /* <DEDUP_REMOVED lines=9> */
[----:B------:R-:W2:Y:S04]  /*0ab0*/  LDG.E R10, desc[UR10][R4.64+0xc] ;  /* 0x00000c0a040a7981 */ /* 0x000ea8000c1e1900 */
[----:B------:R-:W2:Y:S01]  /*0ac0*/  LDG.E R15, desc[UR10][R6.64+0xc] ;  /* 0x00000c0a060f7981 */ /* 0x000ea2000c1e1900 */
[----:B------:R-:W-:Y:S01]  /*0ad0*/  IADD3 R0, PT, PT, R0, 0x4, RZ ;  /* 0x0000000400007810 */ /* 0x000fe20007ffe0ff */
[----:B--2---:R-:W-:-:S05]  /*0ae0*/  FADD R15, R10, R15 ;  /* 0x0000000f0a0f7221 */ /* 0x004fca0000000000 */
[----:B------:R1:W-:Y:S02]  /*0af0*/  STG.E desc[UR10][R8.64+0xc], R15 ;  /* 0x00000c0f08007986 */ /* 0x0003e4000c10190a */
.L_x_3:
[----:B------:R-:W-:Y:S05]  /*0b00*/  @!P1 EXIT ;  /* 0x000000000000994d */ /* 0x000fea0003800000 */
[----:B------:R-:W3:Y:S08]  /*0b10*/  LDC.64 R4, c[0x0][0x380] ;  /* 0x0000e000ff047b82 */ /* 0x000ef00000000a00 */
[----:B------:R-:W4:Y:S08]  /*0b20*/  LDC.64 R6, c[0x0][0x390] ;  /* 0x0000e400ff067b82 */ /* 0x000f300000000a00 */
[----:B012---:R-:W0:Y:S01]  /*0b30*/  LDC.64 R8, c[0x0][0x388] ;  /* 0x0000e200ff087b82 */ /* 0x007e220000000a00 */
[----:B---3--:R-:W-:-:S04]  /*0b40*/  IMAD.WIDE.U32 R4, R0, 0x4, R4 ;  /* 0x0000000400047825 */ /* 0x008fc800078e0004 */
[----:B------:R-:W-:Y:S01]  /*0b50*/  IMAD.MOV.U32 R10, RZ, RZ, R4 ;  /* 0x000000ffff0a7224 */ /* 0x000fe200078e0004 */
[----:B------:R-:W-:Y:S01]  /*0b60*/  MOV R13, R5 ;  /* 0x00000005000d7202 */ /* 0x000fe20000000f00 */
[----:B----4-:R-:W-:-:S05]  /*0b70*/  IMAD.WIDE.U32 R6, R0, 0x4, R6 ;  /* 0x0000000400067825 */ /* 0x010fca00078e0006 */
[----:B------:R-:W-:Y:S01]  /*0b80*/  MOV R11, R7 ;  /* 0x00000007000b7202 */ /* 0x000fe20000000f00 */
[----:B0-----:R-:W-:Y:S01]  /*0b90*/  IMAD.WIDE.U32 R8, R0, 0x4, R8 ;  /* 0x0000000400087825 */ /* 0x001fe200078e0008 */
[----:B------:R-:W-:-:S07]  /*0ba0*/  IADD3 R0, PT, PT, -R2, RZ, RZ ;  /* 0x000000ff02007210 */ /* 0x000fce0007ffe1ff */
.L_x_4:
[----:B0-----:R-:W-:Y:S01]  /*0bb0*/  IMAD.MOV.U32 R2, RZ, RZ, R8 ;  /* 0x000000ffff027224 */ /* 0x001fe200078e0008 */
[----:B------:R-:W-:Y:S02]  /*0bc0*/  MOV R5, R11 ;  /* 0x0000000b00057202 */ /* 0x000fe40000000f00 */
[----:B------:R-:W-:Y:S02]  /*0bd0*/  MOV R3, R9 ;  /* 0x0000000900037202 */ /* 0x000fe40000000f00 */
[----:B------:R-:W-:-:S03]  /*0be0*/  MOV R4, R6 ;  /* 0x0000000600047202 */ /* 0x000fc60000000f00 */
[----:B------:R0:W2:Y:S04]  /*0bf0*/  LDG.E R2, desc[UR10][R2.64] ;  /* 0x0000000a02027981 */ /* 0x0000a8000c1e1900 */
[----:B------:R-:W2:Y:S01]  /*0c00*/  LDG.E R5, desc[UR10][R4.64] ;  /* 0x0000000a04057981 */ /* 0x000ea2000c1e1900 */
[----:B------:R-:W-:Y:S02]  /*0c10*/  IADD3 R0, PT, PT, R0, 0x1, RZ ;  /* 0x0000000100007810 */ /* 0x000fe40007ffe0ff */
[----:B------:R-:W-:Y:S02]  /*0c20*/  IADD3 R6, P2, PT, R6, 0x4, RZ ;  /* 0x0000000406067810 */ /* 0x000fe40007f5e0ff */
[----:B------:R-:W-:Y:S01]  /*0c30*/  ISETP.NE.AND P0, PT, R0, RZ, PT ;  /* 0x000000ff0000720c */ /* 0x000fe20003f05270 */
[----:B0-----:R-:W-:Y:S01]  /*0c40*/  IMAD.MOV.U32 R3, RZ, RZ, R13 ;  /* 0x000000ffff037224 */ /* 0x001fe200078e000d */
[----:B------:R-:W-:-:S02]  /*0c50*/  IADD3 R8, P3, PT, R8, 0x4, RZ ;  /* 0x0000000408087810 */ /* 0x000fc40007f7e0ff */
[----:B------:R-:W-:Y:S02]  /*0c60*/  IADD3.X R11, PT, PT, RZ, R11, RZ, P2, !PT ;  /* 0x0000000bff0b7210 */ /* 0x000fe400017fe4ff */
[----:B------:R-:W-:Y:S01]  /*0c70*/  IADD3.X R9, PT, PT, RZ, R9, RZ, P3, !PT ;  /* 0x00000009ff097210 */ /* 0x000fe20001ffe4ff */
[----:B--2---:R-:W-:Y:S01]  /*0c80*/  FADD R7, R2, R5 ;  /* 0x0000000502077221 */ /* 0x004fe20000000000 */
[----:B------:R-:W-:Y:S02]  /*0c90*/  MOV R2, R10 ;  /* 0x0000000a00027202 */ /* 0x000fe40000000f00 */
[----:B------:R-:W-:-:S03]  /*0ca0*/  IADD3 R10, P1, PT, R10, 0x4, RZ ;  /* 0x000000040a0a7810 */ /* 0x000fc60007f3e0ff */
[----:B------:R0:W-:Y:S01]  /*0cb0*/  STG.E desc[UR10][R2.64], R7 ;  /* 0x0000000702007986 */ /* 0x0001e2000c10190a */
[----:B------:R-:W-:Y:S01]  /*0cc0*/  IADD3.X R13, PT, PT, RZ, R13, RZ, P1, !PT ;  /* 0x0000000dff0d7210 */ /* 0x000fe20000ffe4ff */
[----:B------:R-:W-:Y:S08]  /*0cd0*/  @P0 BRA `(.L_x_4) ;  /* 0xfffffffc00b40947 */ /* 0x000ff0000383ffff */
[----:B------:R-:W-:Y:S05]  /*0ce0*/  EXIT ;  /* 0x000000000000794d */ /* 0x000fea0003800000 */
.L_x_5:
[----:B------:R-:W-:-:S00]  /*0cf0*/  BRA `(.L_x_5) ;  /* 0xfffffffc00fc7947 */ /* 0x000fc0000383ffff */
[----:B------:R-:W-:-:S00]  /*0d00*/  NOP ;  /* 0x0000000000007918 */ /* 0x000fc00000000000 */
[----:B------:R-:W-:-:S00]  /*0d10*/  NOP ;  /* 0x0000000000007918 */ /* 0x000fc00000000000 */
[----:B------:R-:W-:-:S00]  /*0d20*/  NOP ;  /* 0x0000000000007918 */ /* 0x000fc00000000000 */
[----:B------:R-:W-:-:S00]  /*0d30*/  NOP ;  /* 0x0000000000007918 */ /* 0x000fc00000000000 */
[----:B------:R-:W-:-:S00]  /*0d40*/  NOP ;  /* 0x0000000000007918 */ /* 0x000fc00000000000 */
[----:B------:R-:W-:-:S00]  /*0d50*/  NOP ;  /* 0x0000000000007918 */ /* 0x000fc00000000000 */
[----:B------:R-:W-:-:S00]  /*0d60*/  NOP ;  /* 0x0000000000007918 */ /* 0x000fc00000000000 */
[----:B------:R-:W-:-:S00]  /*0d70*/  NOP ;  /* 0x0000000000007918 */ /* 0x000fc00000000000 */
.L_x_6:


//--------------------- .nv.shared.reserved.0     --------------------------
	.section	.nv.shared.reserved.0,"aw",@nobits
	.weak		__nv_reservedSMEM_offset_0_alias
	.size		__nv_reservedSMEM_offset_0_alias, 0, 64
	.other		__nv_reservedSMEM_offset_0_alias,@"STO_CUDA_RESERVED_SHARED STV_DEFAULT"
__nv_reservedSMEM_offset_0_alias:
	.zero		0
	.zero		64


//--------------------- .nv.constant0._Z12soma_vetoresPfS_S_i --------------------------
	.section	.nv.constant0._Z12soma_vetoresPfS_S_i,"a",@progbits
	.sectionflags	@""
	.align	4
.nv.constant0._Z12soma_vetoresPfS_S_i:
	.zero		924


//--------------------- SYMBOLS --------------------------

	.type		.nv.reservedSmem.offset0,@object
	.size		.nv.reservedSmem.offset0,0x4
